//
// Generated by NVIDIA NVVM Compiler
//
// Compiler Build ID: CL-36424714
// Cuda compilation tools, release 13.0, V13.0.88
// Based on NVVM 20.0.0
//

.version 9.0
.target sm_100
.address_size 64

	// .globl	_Z8f_siggenPfS_S_iii
.extern .shared .align 16 .b8 s_data[];

.visible .entry _Z8f_siggenPfS_S_iii(
	.param .u64 .ptr .align 1 _Z8f_siggenPfS_S_iii_param_0,
	.param .u64 .ptr .align 1 _Z8f_siggenPfS_S_iii_param_1,
	.param .u64 .ptr .align 1 _Z8f_siggenPfS_S_iii_param_2,
	.param .u32 _Z8f_siggenPfS_S_iii_param_3,
	.param .u32 _Z8f_siggenPfS_S_iii_param_4,
	.param .u32 _Z8f_siggenPfS_S_iii_param_5
)
{
	.reg .pred 	%p<10>;
	.reg .b32 	%r<41>;
	.reg .b32 	%f<18>;
	.reg .b64 	%rd<16>;

	ld.param.u64 	%rd5, [_Z8f_siggenPfS_S_iii_param_0];
	ld.param.u64 	%rd3, [_Z8f_siggenPfS_S_iii_param_1];
	ld.param.u64 	%rd4, [_Z8f_siggenPfS_S_iii_param_2];
	ld.param.u32 	%r16, [_Z8f_siggenPfS_S_iii_param_3];
	ld.param.u32 	%r14, [_Z8f_siggenPfS_S_iii_param_4];
	ld.param.u32 	%r15, [_Z8f_siggenPfS_S_iii_param_5];
	cvta.to.global.u64 	%rd1, %rd5;
	mov.u32 	%r1, %ntid.x;
	mov.u32 	%r17, %ctaid.x;
	mov.u32 	%r2, %tid.x;
	mad.lo.s32 	%r3, %r1, %r17, %r2;
	mov.u32 	%r4, %ntid.y;
	mov.u32 	%r18, %ctaid.y;
	mov.u32 	%r5, %tid.y;
	mad.lo.s32 	%r19, %r4, %r18, %r5;
	mad.lo.s32 	%r7, %r14, %r19, %r3;
	setp.ge.s32 	%p1, %r3, %r14;
	setp.ge.s32 	%p2, %r19, %r16;
	or.pred  	%p3, %p1, %p2;
	@%p3 bra 	$L__BB0_14;
	add.s32 	%r20, %r4, 2;
	mul.lo.s32 	%r8, %r20, %r2;
	add.s32 	%r21, %r5, %r8;
	setp.ne.s32 	%p4, %r19, 0;
	shl.b32 	%r22, %r21, 2;
	mov.u32 	%r23, s_data;
	add.s32 	%r9, %r23, %r22;
	@%p4 bra 	$L__BB0_3;
	mov.b32 	%r28, 0;
	st.shared.u32 	[%r9], %r28;
	bra.uni 	$L__BB0_5;
$L__BB0_3:
	setp.ne.s32 	%p5, %r5, 0;
	@%p5 bra 	$L__BB0_5;
	sub.s32 	%r24, %r7, %r14;
	mul.wide.s32 	%rd6, %r24, 4;
	add.s64 	%rd7, %rd1, %rd6;
	ld.global.f32 	%f1, [%rd7];
	shl.b32 	%r25, %r8, 2;
	add.s32 	%r27, %r23, %r25;
	st.shared.f32 	[%r27], %f1;
$L__BB0_5:
	add.s32 	%r29, %r16, -1;
	setp.ne.s32 	%p6, %r19, %r29;
	@%p6 bra 	$L__BB0_7;
	mov.b32 	%r32, 0;
	st.shared.u32 	[%r9+8], %r32;
	bra.uni 	$L__BB0_9;
$L__BB0_7:
	add.s32 	%r30, %r4, -1;
	setp.ne.s32 	%p7, %r5, %r30;
	@%p7 bra 	$L__BB0_9;
	add.s32 	%r31, %r7, %r14;
	mul.wide.s32 	%rd8, %r31, 4;
	add.s64 	%rd9, %rd1, %rd8;
	ld.global.f32 	%f2, [%rd9];
	st.shared.f32 	[%r9+8], %f2;
$L__BB0_9:
	shl.b32 	%r33, %r15, 2;
	add.s32 	%r10, %r23, %r33;
	mul.wide.s32 	%rd10, %r7, 4;
	add.s64 	%rd11, %rd1, %rd10;
	ld.global.f32 	%f3, [%rd11];
	st.shared.f32 	[%r9+4], %f3;
	add.s32 	%r35, %r1, 2;
	mul.lo.s32 	%r11, %r35, %r5;
	add.s32 	%r36, %r2, %r11;
	setp.ne.s32 	%p8, %r3, 0;
	cvta.to.global.u64 	%rd12, %rd3;
	add.s64 	%rd2, %rd12, %rd10;
	shl.b32 	%r37, %r36, 2;
	add.s32 	%r12, %r10, %r37;
	@%p8 bra 	$L__BB0_11;
	mov.b32 	%r40, 0;
	st.shared.u32 	[%r12], %r40;
	st.shared.u32 	[%r12+4], %r40;
	bra.uni 	$L__BB0_13;
$L__BB0_11:
	setp.ne.s32 	%p9, %r2, 0;
	@%p9 bra 	$L__BB0_13;
	ld.global.f32 	%f4, [%rd2+-8];
	shl.b32 	%r38, %r11, 2;
	add.s32 	%r39, %r10, %r38;
	st.shared.f32 	[%r39], %f4;
	ld.global.f32 	%f5, [%rd2+-4];
	st.shared.f32 	[%r12+4], %f5;
$L__BB0_13:
	ld.global.f32 	%f6, [%rd2];
	st.shared.f32 	[%r12+8], %f6;
	bar.sync 	0;
	ld.shared.f32 	%f7, [%r9];
	ld.shared.f32 	%f8, [%r9+4];
	add.f32 	%f9, %f7, %f8;
	ld.shared.f32 	%f10, [%r9+8];
	add.f32 	%f11, %f9, %f10;
	ld.shared.f32 	%f12, [%r12];
	sub.f32 	%f13, %f11, %f12;
	ld.shared.f32 	%f14, [%r12+4];
	sub.f32 	%f15, %f13, %f14;
	ld.shared.f32 	%f16, [%r12+8];
	sub.f32 	%f17, %f15, %f16;
	cvta.to.global.u64 	%rd13, %rd4;
	add.s64 	%rd15, %rd13, %rd10;
	st.global.f32 	[%rd15], %f17;
$L__BB0_14:
	ret;

}


// ===== COMPILED SASS (sm_100) =====

	.target	sm_100

	.elftype	@"ET_EXEC"


//--------------------- .note.nv.tkinfo           --------------------------
	.section	.note.nv.tkinfo,"",@"SHT_NOTE"
	.sectionflags	@"SHF_NOTE_NV_TKINFO"
	.tkinfo
        /*0018*/ 	.word	0x00000002
        /*0030*/ 	.string	""
        /*0030*/ 	.string	"ptxas"
        /*0030*/ 	.string	"Cuda compilation tools, release 13.0, V13.0.88"
        /*0030*/ 	.string	"Build cuda_13.0.r13.0/compiler.36424714_0"
        /*0030*/ 	.string	"-arch sm_100 -m 64 "



//--------------------- .note.nv.cuinfo           --------------------------
	.section	.note.nv.cuinfo,"",@"SHT_NOTE"
	.sectionflags	@"SHF_NOTE_NV_CUINFO"
        /*0018*/ 	.short	0x0002
        /*001a*/ 	.short	0x0064
        /*001c*/ 	.short	0x0082
	.zero		2


//--------------------- .nv.info                  --------------------------
	.section	.nv.info,"",@"SHT_CUDA_INFO"
	.align	4


	//----- nvinfo : EIATTR_REGCOUNT
	.align		4
        /*0000*/ 	.byte	0x04, 0x2f
        /*0002*/ 	.short	(.L_1 - .L_0)
	.align		4
.L_0:
        /*0004*/ 	.word	index@(_Z8f_siggenPfS_S_iii)
        /*0008*/ 	.word	0x00000014


	//----- nvinfo : EIATTR_FRAME_SIZE
	.align		4
.L_1:
        /*000c*/ 	.byte	0x04, 0x11
        /*000e*/ 	.short	(.L_3 - .L_2)
	.align		4
.L_2:
        /*0010*/ 	.word	index@(_Z8f_siggenPfS_S_iii)
        /*0014*/ 	.word	0x00000000


	//----- nvinfo : EIATTR_MIN_STACK_SIZE
	.align		4
.L_3:
        /*0018*/ 	.byte	0x04, 0x12
        /*001a*/ 	.short	(.L_5 - .L_4)
	.align		4
.L_4:
        /*001c*/ 	.word	index@(_Z8f_siggenPfS_S_iii)
        /*0020*/ 	.word	0x00000000
.L_5:


//--------------------- .nv.compat                --------------------------
	.section	.nv.compat,"",@"SHT_CUDA_COMPAT_INFO"
	.align	4
        /*0000*/ 	.byte	0x02, 0x09, 0x00, 0x00, 0x02, 0x02, 0x01, 0x00, 0x02, 0x05, 0x05, 0x00, 0x03, 0x07, 0x01, 0x01
        /*0010*/ 	.byte	0x02, 0x03, 0x00, 0x00, 0x02, 0x06, 0x01, 0x00, 0x04, 0x0b, 0x08, 0x00, 0x09, 0x00, 0x00, 0x00
        /*0020*/ 	.byte	0x00, 0x00, 0x00, 0x00


//--------------------- .nv.info._Z8f_siggenPfS_S_iii --------------------------
	.section	.nv.info._Z8f_siggenPfS_S_iii,"",@"SHT_CUDA_INFO"
	.sectionflags	@""
	.align	4


	//----- nvinfo : EIATTR_CUDA_API_VERSION
	.align		4
        /*0000*/ 	.byte	0x04, 0x37
        /*0002*/ 	.short	(.L_7 - .L_6)
.L_6:
        /*0004*/ 	.word	0x00000082


	//----- nvinfo : EIATTR_KPARAM_INFO
	.align		4
.L_7:
        /*0008*/ 	.byte	0x04, 0x17
        /*000a*/ 	.short	(.L_9 - .L_8)
.L_8:
        /*000c*/ 	.word	0x00000000
        /*0010*/ 	.short	0x0005
        /*0012*/ 	.short	0x0020
        /*0014*/ 	.byte	0x00, 0xf0, 0x11, 0x00


	//----- nvinfo : EIATTR_KPARAM_INFO
	.align		4
.L_9:
        /*0018*/ 	.byte	0x04, 0x17
        /*001a*/ 	.short	(.L_11 - .L_10)
.L_10:
        /*001c*/ 	.word	0x00000000
        /*0020*/ 	.short	0x0004
        /*0022*/ 	.short	0x001c
        /*0024*/ 	.byte	0x00, 0xf0, 0x11, 0x00


	//----- nvinfo : EIATTR_KPARAM_INFO
	.align		4
.L_11:
        /*0028*/ 	.byte	0x04, 0x17
        /*002a*/ 	.short	(.L_13 - .L_12)
.L_12:
        /*002c*/ 	.word	0x00000000
        /*0030*/ 	.short	0x0003
        /*0032*/ 	.short	0x0018
        /*0034*/ 	.byte	0x00, 0xf0, 0x11, 0x00


	//----- nvinfo : EIATTR_KPARAM_INFO
	.align		4
.L_13:
        /*0038*/ 	.byte	0x04, 0x17
        /*003a*/ 	.short	(.L_15 - .L_14)
.L_14:
        /*003c*/ 	.word	0x00000000
        /*0040*/ 	.short	0x0002
        /*0042*/ 	.short	0x0010
        /*0044*/ 	.byte	0x00, 0xf5, 0x21, 0x00


	//----- nvinfo : EIATTR_KPARAM_INFO
	.align		4
.L_15:
        /*0048*/ 	.byte	0x04, 0x17
        /*004a*/ 	.short	(.L_17 - .L_16)
.L_16:
        /*004c*/ 	.word	0x00000000
        /*0050*/ 	.short	0x0001
        /*0052*/ 	.short	0x0008
        /*0054*/ 	.byte	0x00, 0xf5, 0x21, 0x00


	//----- nvinfo : EIATTR_KPARAM_INFO
	.align		4
.L_17:
        /*0058*/ 	.byte	0x04, 0x17
        /*005a*/ 	.short	(.L_19 - .L_18)
.L_18:
        /*005c*/ 	.word	0x00000000
        /*0060*/ 	.short	0x0000
        /*0062*/ 	.short	0x0000
        /*0064*/ 	.byte	0x00, 0xf5, 0x21, 0x00


	//----- nvinfo : EIATTR_SPARSE_MMA_MASK
	.align		4
.L_19:
        /*0068*/ 	.byte	0x03, 0x50
        /*006a*/ 	.short	0x0000


	//----- nvinfo : EIATTR_MAXREG_COUNT
	.align		4
        /*006c*/ 	.byte	0x03, 0x1b
        /*006e*/ 	.short	0x00ff


	//----- nvinfo : EIATTR_NUM_BARRIERS
	.align		4
        /*0070*/ 	.byte	0x02, 0x4c
        /*0072*/ 	.byte	0x01
	.zero		1


	//----- nvinfo : EIATTR_MERCURY_ISA_VERSION
	.align		4
        /*0074*/ 	.byte	0x03, 0x5f
        /*0076*/ 	.short	0x0101


	//----- nvinfo : EIATTR_VRC_CTA_INIT_COUNT
	.align		4
        /*0078*/ 	.byte	0x02, 0x4a
	.zero		1
	.zero		1


	//----- nvinfo : EIATTR_EXIT_INSTR_OFFSETS
	.align		4
        /*007c*/ 	.byte	0x04, 0x1c
        /*007e*/ 	.short	(.L_21 - .L_20)


	//   ....[0]....
.L_20:
        /*0080*/ 	.word	0x000000c0


	//   ....[1]....
        /*0084*/ 	.word	0x000005b0


	//----- nvinfo : EIATTR_CRS_STACK_SIZE
	.align		4
.L_21:
        /*0088*/ 	.byte	0x04, 0x1e
        /*008a*/ 	.short	(.L_23 - .L_22)
.L_22:
        /*008c*/ 	.word	0x00000000


	//----- nvinfo : EIATTR_CBANK_PARAM_SIZE
	.align		4
.L_23:
        /*0090*/ 	.byte	0x03, 0x19
        /*0092*/ 	.short	0x0024


	//----- nvinfo : EIATTR_PARAM_CBANK
	.align		4
        /*0094*/ 	.byte	0x04, 0x0a
        /*0096*/ 	.short	(.L_25 - .L_24)
	.align		4
.L_24:
        /*0098*/ 	.word	index@(.nv.constant0._Z8f_siggenPfS_S_iii)
        /*009c*/ 	.short	0x0380
        /*009e*/ 	.short	0x0024


	//----- nvinfo : EIATTR_SW_WAR
	.align		4
.L_25:
        /*00a0*/ 	.byte	0x04, 0x36
        /*00a2*/ 	.short	(.L_27 - .L_26)
.L_26:
        /*00a4*/ 	.word	0x00000008
.L_27:


//--------------------- .nv.callgraph             --------------------------
	.section	.nv.callgraph,"",@"SHT_CUDA_CALLGRAPH"
	.align	4
	.sectionentsize	8
	.align		4
        /*0000*/ 	.word	0x00000000
	.align		4
        /*0004*/ 	.word	0xffffffff
	.align		4
        /*0008*/ 	.word	0x00000000
	.align		4
        /*000c*/ 	.word	0xfffffffe
	.align		4
        /*0010*/ 	.word	0x00000000
	.align		4
        /*0014*/ 	.word	0xfffffffd
	.align		4
        /*0018*/ 	.word	0x00000000
	.align		4
        /*001c*/ 	.word	0xfffffffc


//--------------------- .text._Z8f_siggenPfS_S_iii --------------------------
	.section	.text._Z8f_siggenPfS_S_iii,"ax",@progbits
	.align	128
        .global         _Z8f_siggenPfS_S_iii
        .type           _Z8f_siggenPfS_S_iii,@function
        .size           _Z8f_siggenPfS_S_iii,(.L_x_7 - _Z8f_siggenPfS_S_iii)
        .other          _Z8f_siggenPfS_S_iii,@"STO_CUDA_ENTRY STV_DEFAULT"
_Z8f_siggenPfS_S_iii:
.text._Z8f_siggenPfS_S_iii:
[----:B------:R-:W-:Y:S01]  /*0000*/  LDC R1, c[0x0][0x37c] ;  /* 0x0000df00ff017b82 */ /* 0x000fe20000000800 */
[----:B------:R-:W0:Y:S01]  /*0010*/  S2R R9, SR_CTAID.Y ;  /* 0x0000000000097919 */ /* 0x000e220000002600 */
[----:B------:R-:W1:Y:S01]  /*0020*/  LDCU UR6, c[0x0][0x360] ;  /* 0x00006c00ff0677ac */ /* 0x000e620008000800 */
[----:B------:R-:W0:Y:S01]  /*0030*/  S2R R4, SR_TID.Y ;  /* 0x0000000000047919 */ /* 0x000e220000002200 */
[----:B------:R-:W0:Y:S01]  /*0040*/  LDCU UR7, c[0x0][0x364] ;  /* 0x00006c80ff0777ac */ /* 0x000e220008000800 */
[----:B------:R-:W1:Y:S01]  /*0050*/  S2R R6, SR_CTAID.X ;  /* 0x0000000000067919 */ /* 0x000e620000002500 */
[----:B------:R-:W2:Y:S01]  /*0060*/  LDCU.64 UR8, c[0x0][0x398] ;  /* 0x00007300ff0877ac */ /* 0x000ea20008000a00 */
[----:B------:R-:W1:Y:S01]  /*0070*/  S2R R5, SR_TID.X ;  /* 0x0000000000057919 */ /* 0x000e620000002100 */
[----:B0-----:R-:W-:-:S05]  /*0080*/  IMAD R9, R9, UR7, R4 ;  /* 0x0000000709097c24 */ /* 0x001fca000f8e0204 */
[----:B--2---:R-:W-:Y:S01]  /*0090*/  ISETP.GE.AND P0, PT, R9, UR8, PT ;  /* 0x0000000809007c0c */ /* 0x004fe2000bf06270 */
[----:B-1----:R-:W-:-:S05]  /*00a0*/  IMAD R6, R6, UR6, R5 ;  /* 0x0000000606067c24 */ /* 0x002fca000f8e0205 */
[----:B------:R-:W-:-:S13]  /*00b0*/  ISETP.GE.OR P0, PT, R6, UR9, P0 ;  /* 0x0000000906007c0c */ /* 0x000fda0008706670 */
[----:B------:R-:W-:Y:S05]  /*00c0*/  @P0 EXIT ;  /* 0x000000000000094d */ /* 0x000fea0003800000 */
[----:B------:R-:W0:Y:S01]  /*00d0*/  LDC.64 R10, c[0x0][0x380] ;  /* 0x0000e000ff0a7b82 */ /* 0x000e220000000a00 */
[----:B------:R-:W1:Y:S01]  /*00e0*/  LDCU.64 UR10, c[0x0][0x358] ;  /* 0x00006b00ff0a77ac */ /* 0x000e620008000a00 */
[----:B------:R-:W-:-:S06]  /*00f0*/  IMAD R0, R9, UR9, R6 ;  /* 0x0000000909007c24 */ /* 0x000fcc000f8e0206 */
[----:B------:R-:W2:Y:S01]  /*0100*/  LDC.64 R2, c[0x0][0x388] ;  /* 0x0000e200ff027b82 */ /* 0x000ea20000000a00 */
[----:B0-----:R-:W-:-:S05]  /*0110*/  IMAD.WIDE R10, R0, 0x4, R10 ;  /* 0x00000004000a7825 */ /* 0x001fca00078e020a */
[----:B-1----:R0:W5:Y:S01]  /*0120*/  LDG.E R17, desc[UR10][R10.64] ;  /* 0x0000000a0a117981 */ /* 0x002162000c1e1900 */
[----:B--2---:R-:W-:-:S05]  /*0130*/  IMAD.WIDE R2, R0, 0x4, R2 ;  /* 0x0000000400027825 */ /* 0x004fca00078e0202 */
[----:B------:R0:W5:Y:S01]  /*0140*/  LDG.E R7, desc[UR10][R2.64] ;  /* 0x0000000a02077981 */ /* 0x000162000c1e1900 */
[----:B------:R-:W1:Y:S01]  /*0150*/  S2UR UR5, SR_CgaCtaId ;  /* 0x00000000000579c3 */ /* 0x000e620000008800 */
[----:B------:R-:W-:Y:S01]  /*0160*/  UIADD3 UR4, UPT, UPT, UR7, 0x2, URZ ;  /* 0x0000000207047890 */ /* 0x000fe2000fffe0ff */
[----:B------:R-:W-:-:S05]  /*0170*/  ISETP.NE.AND P0, PT, R9, RZ, PT ;  /* 0x000000ff0900720c */ /* 0x000fca0003f05270 */
[----:B------:R-:W-:Y:S01]  /*0180*/  IMAD R13, R5, UR4, RZ ;  /* 0x00000004050d7c24 */ /* 0x000fe2000f8e02ff */
[----:B------:R-:W-:-:S04]  /*0190*/  UMOV UR4, 0x400 ;  /* 0x0000040000047882 */ /* 0x000fc80000000000 */
[----:B------:R-:W-:Y:S01]  /*01a0*/  IADD3 R8, PT, PT, R13, R4, RZ ;  /* 0x000000040d087210 */ /* 0x000fe20007ffe0ff */
[----:B-1----:R-:W-:-:S06]  /*01b0*/  ULEA UR4, UR5, UR4, 0x18 ;  /* 0x0000000405047291 */ /* 0x002fcc000f8ec0ff */
[----:B------:R-:W-:-:S05]  /*01c0*/  LEA R8, R8, UR4, 0x2 ;  /* 0x0000000408087c11 */ /* 0x000fca000f8e10ff */
[----:B------:R0:W-:Y:S01]  /*01d0*/  @!P0 STS [R8], RZ ;  /* 0x000000ff08008388 */ /* 0x0001e20000000800 */
[----:B------:R-:W-:Y:S04]  /*01e0*/  BSSY.RECONVERGENT B0, `(.L_x_0) ;  /* 0x000000a000007945 */ /* 0x000fe80003800200 */
[----:B------:R-:W-:Y:S05]  /*01f0*/  @!P0 BRA `(.L_x_1) ;  /* 0x0000000000208947 */ /* 0x000fea0003800000 */
[----:B------:R-:W-:-:S13]  /*0200*/  ISETP.NE.AND P0, PT, R4, RZ, PT ;  /* 0x000000ff0400720c */ /* 0x000fda0003f05270 */
[----:B------:R-:W-:Y:S05]  /*0210*/  @P0 BRA `(.L_x_1) ;  /* 0x0000000000180947 */ /* 0x000fea0003800000 */
[----:B0-----:R-:W0:Y:S01]  /*0220*/  LDC.64 R10, c[0x0][0x380] ;  /* 0x0000e000ff0a7b82 */ /* 0x001e220000000a00 */
[----:B------:R-:W-:-:S05]  /*0230*/  IADD3 R15, PT, PT, R0, -UR9, RZ ;  /* 0x80000009000f7c10 */ /* 0x000fca000fffe0ff */
[----:B0-----:R-:W-:-:S06]  /*0240*/  IMAD.WIDE R10, R15, 0x4, R10 ;  /* 0x000000040f0a7825 */ /* 0x001fcc00078e020a */
[----:B------:R-:W2:Y:S01]  /*0250*/  LDG.E R10, desc[UR10][R10.64] ;  /* 0x0000000a0a0a7981 */ /* 0x000ea2000c1e1900 */
[----:B------:R-:W-:-:S05]  /*0260*/  LEA R13, R13, UR4, 0x2 ;  /* 0x000000040d0d7c11 */ /* 0x000fca000f8e10ff */
[----:B--2---:R1:W-:Y:S02]  /*0270*/  STS [R13], R10 ;  /* 0x0000000a0d007388 */ /* 0x0043e40000000800 */
.L_x_1:
[----:B------:R-:W-:Y:S05]  /*0280*/  BSYNC.RECONVERGENT B0 ;  /* 0x0000000000007941 */ /* 0x000fea0003800200 */
.L_x_0:
[----:B------:R-:W-:Y:S01]  /*0290*/  UIADD3 UR5, UPT, UPT, UR8, -0x1, URZ ;  /* 0xffffffff08057890 */ /* 0x000fe2000fffe0ff */
[----:B------:R-:W-:Y:S05]  /*02a0*/  BSSY.RECONVERGENT B0, `(.L_x_2) ;  /* 0x000000c000007945 */ /* 0x000fea0003800200 */
[----:B------:R-:W-:-:S13]  /*02b0*/  ISETP.NE.AND P0, PT, R9, UR5, PT ;  /* 0x0000000509007c0c */ /* 0x000fda000bf05270 */
[----:B------:R2:W-:Y:S01]  /*02c0*/  @!P0 STS [R8+0x8], RZ ;  /* 0x000008ff08008388 */ /* 0x0005e20000000800 */
[----:B------:R-:W-:Y:S05]  /*02d0*/  @!P0 BRA `(.L_x_3) ;  /* 0x0000000000208947 */ /* 0x000fea0003800000 */
[----:B------:R-:W-:-:S06]  /*02e0*/  UIADD3 UR5, UPT, UPT, UR7, -0x1, URZ ;  /* 0xffffffff07057890 */ /* 0x000fcc000fffe0ff */
[----:B------:R-:W-:-:S13]  /*02f0*/  ISETP.NE.AND P0, PT, R4, UR5, PT ;  /* 0x0000000504007c0c */ /* 0x000fda000bf05270 */
[----:B------:R-:W-:Y:S05]  /*0300*/  @P0 BRA `(.L_x_3) ;  /* 0x0000000000140947 */ /* 0x000fea0003800000 */
[----:B01----:R-:W0:Y:S01]  /*0310*/  LDC.64 R10, c[0x0][0x380] ;  /* 0x0000e000ff0a7b82 */ /* 0x003e220000000a00 */
[----:B------:R-:W-:-:S05]  /*0320*/  IADD3 R9, PT, PT, R0, UR9, RZ ;  /* 0x0000000900097c10 */ /* 0x000fca000fffe0ff */
[----:B0-----:R-:W-:-:S06]  /*0330*/  IMAD.WIDE R10, R9, 0x4, R10 ;  /* 0x00000004090a7825 */ /* 0x001fcc00078e020a */
[----:B------:R-:W3:Y:S04]  /*0340*/  LDG.E R11, desc[UR10][R10.64] ;  /* 0x0000000a0a0b7981 */ /* 0x000ee8000c1e1900 */
[----:B---3--:R3:W-:Y:S02]  /*0350*/  STS [R8+0x8], R11 ;  /* 0x0000080b08007388 */ /* 0x0087e40000000800 */
.L_x_3:
[----:B------:R-:W-:Y:S05]  /*0360*/  BSYNC.RECONVERGENT B0 ;  /* 0x0000000000007941 */ /* 0x000fea0003800200 */
.L_x_2:
[----:B------:R-:W4:Y:S01]  /*0370*/  LDCU UR7, c[0x0][0x3a0] ;  /* 0x00007400ff0777ac */ /* 0x000f220008000800 */
[----:B------:R-:W-:Y:S01]  /*0380*/  ISETP.NE.AND P0, PT, R6, RZ, PT ;  /* 0x000000ff0600720c */ /* 0x000fe20003f05270 */
[----:B-----5:R0:W-:Y:S01]  /*0390*/  STS [R8+0x4], R17 ;  /* 0x0000041108007388 */ /* 0x0201e20000000800 */
[----:B------:R-:W-:Y:S01]  /*03a0*/  BSSY.RECONVERGENT B0, `(.L_x_4) ;  /* 0x0000010000007945 */ /* 0x000fe20003800200 */
[----:B------:R-:W-:-:S06]  /*03b0*/  UIADD3 UR5, UPT, UPT, UR6, 0x2, URZ ;  /* 0x0000000206057890 */ /* 0x000fcc000fffe0ff */
[----:B------:R-:W-:-:S05]  /*03c0*/  IMAD R4, R4, UR5, RZ ;  /* 0x0000000504047c24 */ /* 0x000fca000f8e02ff */
[----:B------:R-:W-:Y:S01]  /*03d0*/  IADD3 R6, PT, PT, R4, R5, RZ ;  /* 0x0000000504067210 */ /* 0x000fe20007ffe0ff */
[----:B----4-:R-:W-:-:S06]  /*03e0*/  ULEA UR4, UR7, UR4, 0x2 ;  /* 0x0000000407047291 */ /* 0x010fcc000f8e10ff */
[----:B------:R-:W-:-:S05]  /*03f0*/  LEA R6, R6, UR4, 0x2 ;  /* 0x0000000406067c11 */ /* 0x000fca000f8e10ff */
[----:B------:R0:W-:Y:S04]  /*0400*/  @!P0 STS [R6], RZ ;  /* 0x000000ff06008388 */ /* 0x0001e80000000800 */
[----:B------:R0:W-:Y:S01]  /*0410*/  @!P0 STS [R6+0x4], RZ ;  /* 0x000004ff06008388 */ /* 0x0001e20000000800 */
[----:B------:R-:W-:Y:S05]  /*0420*/  @!P0 BRA `(.L_x_5) ;  /* 0x00000000001c8947 */ /* 0x000fea0003800000 */
[----:B------:R-:W-:-:S13]  /*0430*/  ISETP.NE.AND P0, PT, R5, RZ, PT ;  /* 0x000000ff0500720c */ /* 0x000fda0003f05270 */
[----:B------:R-:W-:Y:S05]  /*0440*/  @P0 BRA `(.L_x_5) ;  /* 0x0000000000140947 */ /* 0x000fea0003800000 */
[----:B------:R-:W4:Y:S04]  /*0450*/  LDG.E R5, desc[UR10][R2.64+-0x8] ;  /* 0xfffff80a02057981 */ /* 0x000f28000c1e1900 */
[----:B------:R-:W5:Y:S01]  /*0460*/  LDG.E R9, desc[UR10][R2.64+-0x4] ;  /* 0xfffffc0a02097981 */ /* 0x000f62000c1e1900 */
[----:B------:R-:W-:-:S05]  /*0470*/  LEA R4, R4, UR4, 0x2 ;  /* 0x0000000404047c11 */ /* 0x000fca000f8e10ff */
[----:B----4-:R4:W-:Y:S04]  /*0480*/  STS [R4], R5 ;  /* 0x0000000504007388 */ /* 0x0109e80000000800 */
[----:B-----5:R4:W-:Y:S02]  /*0490*/  STS [R6+0x4], R9 ;  /* 0x0000040906007388 */ /* 0x0209e40000000800 */
.L_x_5:
[----:B------:R-:W-:Y:S05]  /*04a0*/  BSYNC.RECONVERGENT B0 ;  /* 0x0000000000007941 */ /* 0x000fea0003800200 */
.L_x_4:
[----:B------:R-:W-:Y:S01]  /*04b0*/  STS [R6+0x8], R7 ;  /* 0x0000080706007388 */ /* 0x000fe20000000800 */
[----:B0-----:R-:W0:Y:S08]  /*04c0*/  LDC.64 R2, c[0x0][0x390] ;  /* 0x0000e400ff027b82 */ /* 0x001e300000000a00 */
[----:B------:R-:W-:Y:S01]  /*04d0*/  BAR.SYNC.DEFER_BLOCKING 0x0 ;  /* 0x0000000000007b1d */ /* 0x000fe20000010000 */
[----:B0-----:R-:W-:-:S05]  /*04e0*/  IMAD.WIDE R2, R0, 0x4, R2 ;  /* 0x0000000400027825 */ /* 0x001fca00078e0202 */
[----:B----4-:R-:W-:Y:S04]  /*04f0*/  LDS R4, [R8] ;  /* 0x0000000008047984 */ /* 0x010fe80000000800 */
[----:B------:R-:W0:Y:S04]  /*0500*/  LDS R5, [R8+0x4] ;  /* 0x0000040008057984 */ /* 0x000e280000000800 */
[----:B------:R-:W4:Y:S04]  /*0510*/  LDS R9, [R8+0x8] ;  /* 0x0000080008097984 */ /* 0x000f280000000800 */
[----:B---3--:R-:W3:Y:S04]  /*0520*/  LDS R11, [R6] ;  /* 0x00000000060b7984 */ /* 0x008ee80000000800 */
[----:B-1----:R-:W1:Y:S04]  /*0530*/  LDS R13, [R6+0x4] ;  /* 0x00000400060d7984 */ /* 0x002e680000000800 */
[----:B------:R-:W5:Y:S01]  /*0540*/  LDS R15, [R6+0x8] ;  /* 0x00000800060f7984 */ /* 0x000f620000000800 */
[----:B0-----:R-:W-:-:S04]  /*0550*/  FADD R4, R4, R5 ;  /* 0x0000000504047221 */ /* 0x001fc80000000000 */
[----:B----4-:R-:W-:-:S04]  /*0560*/  FADD R4, R4, R9 ;  /* 0x0000000904047221 */ /* 0x010fc80000000000 */
[----:B---3--:R-:W-:-:S04]  /*0570*/  FADD R4, R4, -R11 ;  /* 0x8000000b04047221 */ /* 0x008fc80000000000 */
[----:B-1----:R-:W-:-:S04]  /*0580*/  FADD R4, R4, -R13 ;  /* 0x8000000d04047221 */ /* 0x002fc80000000000 */
[----:B-----5:R-:W-:-:S05]  /*0590*/  FADD R15, R4, -R15 ;  /* 0x8000000f040f7221 */ /* 0x020fca0000000000 */
[----:B------:R-:W-:Y:S01]  /*05a0*/  STG.E desc[UR10][R2.64], R15 ;  /* 0x0000000f02007986 */ /* 0x000fe2000c10190a */
[----:B------:R-:W-:Y:S05]  /*05b0*/  EXIT ;  /* 0x000000000000794d */ /* 0x000fea0003800000 */
.L_x_6:
[----:B------:R-:W-:-:S00]  /*05c0*/  BRA `(.L_x_6) ;  /* 0xfffffffc00fc7947 */ /* 0x000fc0000383ffff */
[----:B------:R-:W-:-:S00]  /*05d0*/  NOP ;  /* 0x0000000000007918 */ /* 0x000fc00000000000 */
        /* <DEDUP_REMOVED lines=10> */
.L_x_7:


//--------------------- .nv.shared._Z8f_siggenPfS_S_iii --------------------------
	.section	.nv.shared._Z8f_siggenPfS_S_iii,"aw",@nobits
	.sectionflags	@""
	.align	16
	.zero		1024


//--------------------- .nv.shared.reserved.0     --------------------------
	.section	.nv.shared.reserved.0,"aw",@nobits
	.weak		__nv_reservedSMEM_offset_0_alias
	.size		__nv_reservedSMEM_offset_0_alias, 0, 64
	.other		__nv_reservedSMEM_offset_0_alias,@"STO_CUDA_RESERVED_SHARED STV_DEFAULT"
__nv_reservedSMEM_offset_0_alias:
	.zero		0
	.zero		64


//--------------------- .nv.constant0._Z8f_siggenPfS_S_iii --------------------------
	.section	.nv.constant0._Z8f_siggenPfS_S_iii,"a",@progbits
	.sectionflags	@""
	.align	4
.nv.constant0._Z8f_siggenPfS_S_iii:
	.zero		932


//--------------------- SYMBOLS --------------------------

	.type		.nv.reservedSmem.offset0,@object
	.size		.nv.reservedSmem.offset0,0x4
	.type		.nv.reservedSmem.cap,@object
	.size		.nv.reservedSmem.cap,0x4
